	.headerflags	@"EF_CUDA_TEXMODE_UNIFIED EF_CUDA_64BIT_ADDRESS EF_CUDA_SM80 EF_CUDA_VIRTUAL_SM(EF_CUDA_SM80)"
	.elftype	@"ET_EXEC"


//--------------------- .nv.info                  --------------------------
	.section	.nv.info,"",@"SHT_CUDA_INFO"
	.align	4


	//----- nvinfo : EIATTR_REGCOUNT
	.align		4
        /*0000*/ 	.byte	0x04, 0x2f
        /*0002*/ 	.short	(.L_1 - .L_0)
	.align		4
.L_0:
        /*0004*/ 	.word	index@(candidate0)
        /*0008*/ 	.word	0x00000020


	//----- nvinfo : EIATTR_MAX_STACK_SIZE
	.align		4
.L_1:
        /*000c*/ 	.byte	0x04, 0x23
        /*000e*/ 	.short	(.L_3 - .L_2)
	.align		4
.L_2:
        /*0010*/ 	.word	index@(candidate0)
        /*0014*/ 	.word	0x00000000


	//----- nvinfo : EIATTR_MIN_STACK_SIZE
	.align		4
.L_3:
        /*0018*/ 	.byte	0x04, 0x12
        /*001a*/ 	.short	(.L_5 - .L_4)
	.align		4
.L_4:
        /*001c*/ 	.word	index@(candidate0)
        /*0020*/ 	.word	0x00000000


	//----- nvinfo : EIATTR_FRAME_SIZE
	.align		4
.L_5:
        /*0024*/ 	.byte	0x04, 0x11
        /*0026*/ 	.short	(.L_7 - .L_6)
	.align		4
.L_6:
        /*0028*/ 	.word	index@(candidate0)
        /*002c*/ 	.word	0x00000000
.L_7:


//--------------------- .nv.info.candidate0       --------------------------
	.section	.nv.info.candidate0,"",@"SHT_CUDA_INFO"
	.align	4


	//----- nvinfo : EIATTR_CUDA_API_VERSION
	.align		4
        /*0000*/ 	.byte	0x04, 0x37
        /*0002*/ 	.short	(.L_9 - .L_8)
.L_8:
        /*0004*/ 	.word	0x00000075


	//----- nvinfo : EIATTR_SW2861232_WAR
	.align		4
.L_9:
        /*0008*/ 	.byte	0x01, 0x35
	.zero		2


	//----- nvinfo : EIATTR_PARAM_CBANK
	.align		4
        /*000c*/ 	.byte	0x04, 0x0a
        /*000e*/ 	.short	(.L_11 - .L_10)
	.align		4
.L_10:
        /*0010*/ 	.word	index@(.nv.constant0.candidate0)
        /*0014*/ 	.short	0x0160
        /*0016*/ 	.short	0x0018


	//----- nvinfo : EIATTR_CBANK_PARAM_SIZE
	.align		4
.L_11:
        /*0018*/ 	.byte	0x03, 0x19
        /*001a*/ 	.short	0x0018


	//----- nvinfo : EIATTR_KPARAM_INFO
	.align		4
        /*001c*/ 	.byte	0x04, 0x17
        /*001e*/ 	.short	(.L_13 - .L_12)
.L_12:
        /*0020*/ 	.word	0x00000000
        /*0024*/ 	.short	0x0002
        /*0026*/ 	.short	0x0010
        /*0028*/ 	.byte	0x00, 0xf0, 0x21, 0x00


	//----- nvinfo : EIATTR_KPARAM_INFO
	.align		4
.L_13:
        /*002c*/ 	.byte	0x04, 0x17
        /*002e*/ 	.short	(.L_15 - .L_14)
.L_14:
        /*0030*/ 	.word	0x00000000
        /*0034*/ 	.short	0x0001
        /*0036*/ 	.short	0x0008
        /*0038*/ 	.byte	0x00, 0xf0, 0x21, 0x00


	//----- nvinfo : EIATTR_KPARAM_INFO
	.align		4
.L_15:
        /*003c*/ 	.byte	0x04, 0x17
        /*003e*/ 	.short	(.L_17 - .L_16)
.L_16:
        /*0040*/ 	.word	0x00000000
        /*0044*/ 	.short	0x0000
        /*0046*/ 	.short	0x0000
        /*0048*/ 	.byte	0x00, 0xf0, 0x21, 0x00


	//----- nvinfo : EIATTR_MAXREG_COUNT
	.align		4
.L_17:
        /*004c*/ 	.byte	0x03, 0x1b
        /*004e*/ 	.short	0x0048


	//----- nvinfo : EIATTR_EXIT_INSTR_OFFSETS
	.align		4
        /*0050*/ 	.byte	0x04, 0x1c
        /*0052*/ 	.short	(.L_19 - .L_18)


	//   ....[0]....
.L_18:
        /*0054*/ 	.word	0x00001180


	//----- nvinfo : EIATTR_MAX_THREADS
	.align		4
.L_19:
        /*0058*/ 	.byte	0x04, 0x05
        /*005a*/ 	.short	(.L_21 - .L_20)
.L_20:
        /*005c*/ 	.word	0x00000310
        /*0060*/ 	.word	0x00000001
        /*0064*/ 	.word	0x00000001
.L_21:


//--------------------- .nv.rel.action            --------------------------
	.section	.nv.rel.action,"",@"SHT_CUDA_RELOCINFO"
	.align	8
	.sectionentsize	8
        /*0000*/ 	.byte	0x4b, 0x00, 0x00, 0x00, 0x00, 0x00, 0x00, 0x00, 0x00, 0x02, 0x02, 0x08, 0x10, 0x0a, 0x2f, 0x22
        /* <DEDUP_REMOVED lines=13> */


//--------------------- .nv.constant0.candidate0  --------------------------
	.section	.nv.constant0.candidate0,"a",@progbits
	.align	4
.nv.constant0.candidate0:
	.zero		376


//--------------------- .text.candidate0          --------------------------
	.section	.text.candidate0,"ax",@progbits
	.sectionflags	@"SHF_BARRIERS=1"
	.sectioninfo	@"SHI_REGISTERS=32"
	.align	128
        .global         candidate0
        .type           candidate0,@function
        .size           candidate0,(.L_x_1 - candidate0)
        .other          candidate0,@"STO_CUDA_ENTRY STV_DEFAULT"
candidate0:
.text.candidate0:
[----:B------:R-:W-:-:S02]  /*0000*/  MOV R1, c[0x0][0x28] ;  /* 0x00000a0000017a02 */ /* 0x000fc40000000f00 */
[----:B------:R-:W0:Y:S01]  /*0010*/  S2R R7, SR_TID.X ;  /* 0x0000000000077919 */ /* 0x000e220000002100 */
[----:B------:R-:W-:Y:S01]  /*0020*/  HFMA2.MMA R4, -RZ, RZ, 0, 0 ;  /* 0x00000000ff047435 */ /* 0x000fe200000001ff */
[----:B------:R-:W-:Y:S01]  /*0030*/  ULDC.64 UR4, c[0x0][0x118] ;  /* 0x0000460000047ab9 */ /* 0x000fe20000000a00 */
[----:B------:R-:W-:Y:S01]  /*0040*/  HFMA2.MMA R2, -RZ, RZ, 0, 0 ;  /* 0x00000000ff027435 */ /* 0x000fe200000001ff */
[----:B------:R-:W-:Y:S01]  /*0050*/  IMAD.MOV.U32 R14, RZ, RZ, RZ ;  /* 0x000000ffff0e7224 */ /* 0x000fe200078e00ff */
[----:B------:R-:W-:Y:S01]  /*0060*/  MOV R16, RZ ;  /* 0x000000ff00107202 */ /* 0x000fe20000000f00 */
[----:B------:R-:W-:Y:S01]  /*0070*/  CS2R R20, SRZ ;  /* 0x0000000000147805 */ /* 0x000fe2000001ff00 */
[----:B------:R-:W-:Y:S01]  /*0080*/  HFMA2.MMA R22, -RZ, RZ, 0, 0 ;  /* 0x00000000ff167435 */ /* 0x000fe200000001ff */
[----:B------:R-:W-:Y:S01]  /*0090*/  MOV R18, RZ ;  /* 0x000000ff00127202 */ /* 0x000fe20000000f00 */
[----:B------:R-:W-:Y:S01]  /*00a0*/  IMAD.MOV.U32 R28, RZ, RZ, RZ ;  /* 0x000000ffff1c7224 */ /* 0x000fe200078e00ff */
[----:B------:R-:W-:Y:S06]  /*00b0*/  BAR.SYNC 0x0 ;  /* 0x0000000000007b1d */ /* 0x000fec0000000000 */
[----:B0-----:R-:W-:Y:S01]  /*00c0*/  IMAD.HI R6, R7, 0x5397829d, RZ ;  /* 0x5397829d07067827 */ /* 0x001fe200078e02ff */
[----:B------:R-:W-:-:S02]  /*00d0*/  MOV R5, R7 ;  /* 0x0000000700057202 */ /* 0x000fc40000000f00 */
[C---:B------:R-:W-:Y:S02]  /*00e0*/  ISETP.GT.AND P2, PT, R7.reuse, 0xf, PT ;  /* 0x0000000f0700780c */ /* 0x040fe40003f44270 */
[----:B------:R-:W-:Y:S01]  /*00f0*/  SHF.R.U32.HI R3, RZ, 0x1f, R6 ;  /* 0x0000001fff037819 */ /* 0x000fe20000011606 */
[----:B------:R-:W-:Y:S02]  /*0100*/  IMAD.HI R0, R7, -0x6db6db6d, R4 ;  /* 0x9249249307007827 */ /* 0x000fe400078e0204 */
[----:B------:R-:W0:Y:S01]  /*0110*/  S2R R5, SR_CTAID.X ;  /* 0x0000000000057919 */ /* 0x000e220000002500 */
[----:B------:R-:W-:Y:S02]  /*0120*/  LEA.HI.SX32 R6, R6, R3, 0x1a ;  /* 0x0000000306067211 */ /* 0x000fe400078fd2ff */
[----:B------:R-:W-:-:S03]  /*0130*/  SHF.R.U32.HI R11, RZ, 0x1f, R0 ;  /* 0x0000001fff0b7819 */ /* 0x000fc60000011600 */
[----:B------:R-:W-:Y:S01]  /*0140*/  IMAD R3, R6, -0xc4, R7 ;  /* 0xffffff3c06037824 */ /* 0x000fe200078e0207 */
[----:B------:R-:W-:-:S03]  /*0150*/  LEA.HI.SX32 R0, R0, R11, 0x1d ;  /* 0x0000000b00007211 */ /* 0x000fc600078feaff */
[----:B------:R-:W-:-:S04]  /*0160*/  IMAD.HI R8, R3, -0x6db6db6d, R2 ;  /* 0x9249249303087827 */ /* 0x000fc800078e0202 */
[----:B------:R-:W-:Y:S01]  /*0170*/  IMAD R4, R0, -0xe, R7 ;  /* 0xfffffff200047824 */ /* 0x000fe200078e0207 */
[----:B------:R-:W-:Y:S01]  /*0180*/  SHF.R.U32.HI R9, RZ, 0x1f, R8 ;  /* 0x0000001fff097819 */ /* 0x000fe20000011608 */
[----:B------:R-:W-:-:S03]  /*0190*/  HFMA2.MMA R0, -RZ, RZ, 0, 2.384185791015625e-07 ;  /* 0x00000004ff007435 */ /* 0x000fc600000001ff */
[----:B------:R-:W-:Y:S01]  /*01a0*/  LEA.HI.SX32 R8, R8, R9, 0x1d ;  /* 0x0000000908087211 */ /* 0x000fe200078feaff */
[----:B------:R-:W-:Y:S01]  /*01b0*/  HFMA2.MMA R9, -RZ, RZ, 0, 0 ;  /* 0x00000000ff097435 */ /* 0x000fe200000001ff */
[----:B------:R-:W-:Y:S02]  /*01c0*/  IADD3 R2, R4, -0x1, RZ ;  /* 0xffffffff04027810 */ /* 0x000fe40007ffe0ff */
[----:B------:R-:W-:Y:S01]  /*01d0*/  IADD3 R15, R8, -0x1, RZ ;  /* 0xffffffff080f7810 */ /* 0x000fe20007ffe0ff */
[C---:B0-----:R-:W-:Y:S01]  /*01e0*/  IMAD R11, R5.reuse, 0xc40, R7 ;  /* 0x00000c40050b7824 */ /* 0x041fe200078e0207 */
[----:B------:R-:W-:Y:S02]  /*01f0*/  LEA R13, R5, R7, 0x4 ;  /* 0x00000007050d7211 */ /* 0x000fe400078e20ff */
[----:B------:R-:W-:Y:S01]  /*0200*/  ISETP.GE.U32.AND P1, PT, R15, 0xe, PT ;  /* 0x0000000e0f00780c */ /* 0x000fe20003f26070 */
[----:B------:R-:W-:-:S03]  /*0210*/  IMAD.WIDE R10, R11, R0, c[0x0][0x160] ;  /* 0x000058000b0a7625 */ /* 0x000fc600078e0200 */
[----:B------:R-:W-:Y:S01]  /*0220*/  ISETP.LT.U32.AND P0, PT, R2, 0xe, !P1 ;  /* 0x0000000e0200780c */ /* 0x000fe20004f01070 */
[----:B------:R-:W-:-:S04]  /*0230*/  IMAD R13, R13, 0x9, RZ ;  /* 0x000000090d0d7824 */ /* 0x000fc800078e02ff */
[----:B------:R-:W-:-:S05]  /*0240*/  IMAD.WIDE R12, R13, R0, c[0x0][0x168] ;  /* 0x00005a000d0c7625 */ /* 0x000fca00078e0200 */
[----:B------:R-:W2:Y:S04]  /*0250*/  @!P2 LDG.E.CONSTANT R19, [R12.64] ;  /* 0x000000040c13a981 */ /* 0x000ea8000c1e9900 */
[----:B------:R-:W3:Y:S04]  /*0260*/  @P0 LDG.E.CONSTANT R9, [R10.64+0x2484] ;  /* 0x002484040a090981 */ /* 0x000ee8000c1e9900 */
[----:B------:R-:W4:Y:S04]  /*0270*/  @P0 LDG.E.CONSTANT R14, [R10.64+-0x3c] ;  /* 0xffffc4040a0e0981 */ /* 0x000f28000c1e9900 */
[----:B------:R-:W5:Y:S04]  /*0280*/  @P0 LDG.E.CONSTANT R16, [R10.64+0xc04] ;  /* 0x000c04040a100981 */ /* 0x000f68000c1e9900 */
[----:B------:R-:W2:Y:S01]  /*0290*/  @P0 LDG.E.CONSTANT R20, [R10.64+0x1844] ;  /* 0x001844040a140981 */ /* 0x000ea2000c1e9900 */
[----:B------:R-:W-:-:S03]  /*02a0*/  ISETP.GE.U32.AND P0, PT, R4, 0xe, PT ;  /* 0x0000000e0400780c */ /* 0x000fc60003f06070 */
[----:B------:R-:W2:Y:S01]  /*02b0*/  @!P2 LDG.E.CONSTANT R23, [R12.64+0x4] ;  /* 0x000004040c17a981 */ /* 0x000ea2000c1e9900 */
[----:B------:R-:W-:-:S13]  /*02c0*/  ISETP.LT.U32.AND P3, PT, R15, 0xe, !P0 ;  /* 0x0000000e0f00780c */ /* 0x000fda0004761070 */
[----:B------:R-:W2:Y:S04]  /*02d0*/  @P3 LDG.E.CONSTANT R21, [R10.64+0x1848] ;  /* 0x001848040a153981 */ /* 0x000ea8000c1e9900 */
[----:B------:R-:W2:Y:S04]  /*02e0*/  @P3 LDG.E.CONSTANT R22, [R10.64+0xc08] ;  /* 0x000c08040a163981 */ /* 0x000ea8000c1e9900 */
[----:B------:R-:W2:Y:S04]  /*02f0*/  @P3 LDG.E.CONSTANT R18, [R10.64+-0x38] ;  /* 0xffffc8040a123981 */ /* 0x000ea8000c1e9900 */
[----:B------:R-:W2:Y:S01]  /*0300*/  @P3 LDG.E.CONSTANT R28, [R10.64+0x2488] ;  /* 0x002488040a1c3981 */ /* 0x000ea2000c1e9900 */
[----:B------:R-:W-:-:S04]  /*0310*/  IADD3 R4, R4, 0x1, RZ ;  /* 0x0000000104047810 */ /* 0x000fc80007ffe0ff */
[----:B------:R-:W-:Y:S01]  /*0320*/  ISETP.LT.U32.AND P1, PT, R4, 0xe, !P1 ;  /* 0x0000000e0400780c */ /* 0x000fe20004f21070 */
[----:B------:R-:W-:Y:S01]  /*0330*/  IMAD R3, R6, 0x188, R3 ;  /* 0x0000018806037824 */ /* 0x000fe200078e0203 */
[----:B---3--:R0:W-:Y:S02]  /*0340*/  STS [R7.X4+0x24c0], R9 ;  /* 0x0024c00907007388 */ /* 0x0081e40000004800 */
[----:B0-----:R-:W-:-:S10]  /*0350*/  HFMA2.MMA R9, -RZ, RZ, 0, 0 ;  /* 0x00000000ff097435 */ /* 0x001fd400000001ff */
[----:B------:R-:W3:Y:S04]  /*0360*/  @P1 LDG.E.CONSTANT R9, [R10.64+0xc0c] ;  /* 0x000c0c040a091981 */ /* 0x000ee8000c1e9900 */
[----:B----4-:R-:W-:Y:S04]  /*0370*/  STS [R7.X4], R14 ;  /* 0x0000000e07007388 */ /* 0x010fe80000004800 */
[----:B-----5:R-:W-:Y:S04]  /*0380*/  STS [R7.X4+0xc40], R16 ;  /* 0x000c401007007388 */ /* 0x020fe80000004800 */
[----:B--2---:R-:W-:Y:S04]  /*0390*/  STS [R7.X4+0x1880], R20 ;  /* 0x0018801407007388 */ /* 0x004fe80000004800 */
[----:B------:R-:W-:Y:S04]  /*03a0*/  @!P2 STS [R7.X4+0x3100], R19 ;  /* 0x003100130700a388 */ /* 0x000fe80000004800 */
[----:B------:R-:W-:Y:S06]  /*03b0*/  BAR.SYNC 0x0 ;  /* 0x0000000000007b1d */ /* 0x000fec0000000000 */
[----:B------:R-:W-:Y:S04]  /*03c0*/  LDS R27, [R3.X4] ;  /* 0x00000000031b7984 */ /* 0x000fe80000004800 */
[----:B------:R-:W-:Y:S04]  /*03d0*/  LDS R26, [R3.X4+0x310] ;  /* 0x00031000031a7984 */ /* 0x000fe80000004800 */
[----:B------:R-:W-:Y:S04]  /*03e0*/  LDS R25, [R3.X4+0x1880] ;  /* 0x0018800003197984 */ /* 0x000fe80000004800 */
[----:B------:R-:W-:Y:S04]  /*03f0*/  LDS R24, [R3.X4+0x1b90] ;  /* 0x001b900003187984 */ /* 0x000fe80000004800 */
[----:B------:R-:W0:Y:S04]  /*0400*/  LDS.64 R14, [R6.X8+0x3100] ;  /* 0x00310000060e7984 */ /* 0x000e280000008a00 */
[----:B------:R-:W1:Y:S04]  /*0410*/  LDS.64 R16, [R6.X8+0x3120] ;  /* 0x0031200006107984 */ /* 0x000e680000008a00 */
[----:B------:R-:W-:Y:S06]  /*0420*/  BAR.SYNC 0x0 ;  /* 0x0000000000007b1d */ /* 0x000fec0000000000 */
[----:B------:R2:W-:Y:S01]  /*0430*/  STS [R7.X4+0x1880], R21 ;  /* 0x0018801507007388 */ /* 0x0005e20000004800 */
[----:B------:R-:W-:-:S03]  /*0440*/  MOV R20, RZ ;  /* 0x000000ff00147202 */ /* 0x000fc60000000f00 */
[----:B------:R4:W-:Y:S04]  /*0450*/  STS [R7.X4+0xc40], R22 ;  /* 0x000c401607007388 */ /* 0x0009e80000004800 */
[----:B------:R-:W-:Y:S01]  /*0460*/  STS [R7.X4], R18 ;  /* 0x0000001207007388 */ /* 0x000fe20000004800 */
[----:B--2---:R-:W-:-:S03]  /*0470*/  HFMA2.MMA R21, -RZ, RZ, 0, 0 ;  /* 0x00000000ff157435 */ /* 0x004fc600000001ff */
[----:B------:R-:W-:Y:S01]  /*0480*/  STS [R7.X4+0x24c0], R28 ;  /* 0x0024c01c07007388 */ /* 0x000fe20000004800 */
[----:B----4-:R-:W-:-:S03]  /*0490*/  MOV R22, RZ ;  /* 0x000000ff00167202 */ /* 0x010fc60000000f00 */
[----:B------:R-:W-:Y:S04]  /*04a0*/  @!P2 STS [R7.X4+0x3100], R23 ;  /* 0x003100170700a388 */ /* 0x000fe80000004800 */
[----:B------:R-:W-:Y:S06]  /*04b0*/  BAR.SYNC 0x0 ;  /* 0x0000000000007b1d */ /* 0x000fec0000000000 */
[----:B------:R-:W-:Y:S04]  /*04c0*/  LDS R29, [R3.X4] ;  /* 0x00000000031d7984 */ /* 0x000fe80000004800 */
[----:B------:R-:W2:Y:S04]  /*04d0*/  LDS.64 R18, [R6.X8+0x3100] ;  /* 0x0031000006127984 */ /* 0x000ea80000008a00 */
[----:B------:R-:W4:Y:S04]  /*04e0*/  @P1 LDG.E.CONSTANT R20, [R10.64+-0x34] ;  /* 0xffffcc040a141981 */ /* 0x000f28000c1e9900 */
[----:B------:R-:W5:Y:S04]  /*04f0*/  @P1 LDG.E.CONSTANT R22, [R10.64+0x184c] ;  /* 0x00184c040a161981 */ /* 0x000f68000c1e9900 */
[----:B------:R-:W5:Y:S04]  /*0500*/  @P1 LDG.E.CONSTANT R21, [R10.64+0x248c] ;  /* 0x00248c040a151981 */ /* 0x000f68000c1e9900 */
[----:B------:R-:W5:Y:S01]  /*0510*/  @!P2 LDG.E.CONSTANT R23, [R12.64+0x8] ;  /* 0x000008040c17a981 */ /* 0x000f62000c1e9900 */
[----:B0-----:R-:W-:-:S02]  /*0520*/  FFMA R14, R14, R27, RZ ;  /* 0x0000001b0e0e7223 */ /* 0x001fc400000000ff */
[----:B------:R-:W-:Y:S01]  /*0530*/  FFMA R15, R26, R15, RZ ;  /* 0x0000000f1a0f7223 */ /* 0x000fe200000000ff */
[----:B------:R-:W-:Y:S01]  /*0540*/  LDS R27, [R3.X4+0x1880] ;  /* 0x00188000031b7984 */ /* 0x000fe20000004800 */
[----:B-1----:R-:W-:Y:S01]  /*0550*/  FFMA R25, R16, R25, RZ ;  /* 0x0000001910197223 */ /* 0x002fe200000000ff */
[----:B------:R-:W-:Y:S01]  /*0560*/  ISETP.GE.U32.AND P1, PT, R8, 0xe, PT ;  /* 0x0000000e0800780c */ /* 0x000fe20003f26070 */
[----:B------:R-:W-:Y:S01]  /*0570*/  FFMA R17, R24, R17, RZ ;  /* 0x0000001118117223 */ /* 0x000fe200000000ff */
[----:B------:R-:W5:Y:S01]  /*0580*/  @!P2 LDG.E.CONSTANT R28, [R12.64+0xc] ;  /* 0x00000c040c1ca981 */ /* 0x000f62000c1e9900 */
[----:B--2---:R-:W-:-:S03]  /*0590*/  FFMA R18, R18, R29, R14 ;  /* 0x0000001d12127223 */ /* 0x004fc6000000000e */
[----:B------:R-:W-:Y:S04]  /*05a0*/  LDS R16, [R3.X4+0x1b90] ;  /* 0x001b900003107984 */ /* 0x000fe80000004800 */
[----:B------:R-:W0:Y:S01]  /*05b0*/  LDS R14, [R3.X4+0x310] ;  /* 0x00031000030e7984 */ /* 0x000e220000004800 */
[----:B------:R-:W-:Y:S01]  /*05c0*/  ISETP.LT.U32.AND P3, PT, R2, 0xe, !P1 ;  /* 0x0000000e0200780c */ /* 0x000fe20004f61070 */
[----:B0-----:R-:W-:Y:S02]  /*05d0*/  FFMA R19, R14, R19, R15 ;  /* 0x000000130e137223 */ /* 0x001fe4000000000f */
[----:B------:R-:W0:Y:S04]  /*05e0*/  LDS.64 R14, [R6.X8+0x3120] ;  /* 0x00312000060e7984 */ /* 0x000e280000008a00 */
[----:B------:R-:W-:Y:S06]  /*05f0*/  BAR.SYNC 0x0 ;  /* 0x0000000000007b1d */ /* 0x000fec0000000000 */
[----:B0-----:R-:W-:-:S02]  /*0600*/  FFMA R14, R14, R27, R25 ;  /* 0x0000001b0e0e7223 */ /* 0x001fc40000000019 */
[----:B------:R-:W-:-:S06]  /*0610*/  CS2R R24, SRZ ;  /* 0x0000000000187805 */ /* 0x000fcc000001ff00 */
[----:B------:R-:W2:Y:S04]  /*0620*/  @P3 LDG.E.CONSTANT R24, [R10.64+0xc3c] ;  /* 0x000c3c040a183981 */ /* 0x000ea8000c1e9900 */
[----:B------:R-:W2:Y:S01]  /*0630*/  @P3 LDG.E.CONSTANT R25, [R10.64+-0x4] ;  /* 0xfffffc040a193981 */ /* 0x000ea2000c1e9900 */
[----:B------:R-:W-:-:S06]  /*0640*/  CS2R R26, SRZ ;  /* 0x00000000001a7805 */ /* 0x000fcc000001ff00 */
[----:B------:R-:W2:Y:S04]  /*0650*/  @P3 LDG.E.CONSTANT R27, [R10.64+0x187c] ;  /* 0x00187c040a1b3981 */ /* 0x000ea8000c1e9900 */
[----:B------:R-:W2:Y:S01]  /*0660*/  @P3 LDG.E.CONSTANT R26, [R10.64+0x24bc] ;  /* 0x0024bc040a1a3981 */ /* 0x000ea2000c1e9900 */
[----:B------:R-:W-:-:S03]  /*0670*/  ISETP.LT.U32.AND P3, PT, R8, 0xe, !P0 ;  /* 0x0000000e0800780c */ /* 0x000fc60004761070 */
[----:B---3--:R0:W-:Y:S02]  /*0680*/  STS [R7.X4+0xc40], R9 ;  /* 0x000c400907007388 */ /* 0x0081e40000004800 */
[----:B0-----:R-:W-:-:S08]  /*0690*/  MOV R9, RZ ;  /* 0x000000ff00097202 */ /* 0x001fd00000000f00 */
[----:B------:R-:W3:Y:S01]  /*06a0*/  @P3 LDG.E.CONSTANT R9, [R10.64+0xc40] ;  /* 0x000c40040a093981 */ /* 0x000ee2000c1e9900 */
[----:B------:R-:W-:-:S03]  /*06b0*/  FFMA R15, R16, R15, R17 ;  /* 0x0000000f100f7223 */ /* 0x000fc60000000011 */
[----:B----4-:R-:W-:Y:S04]  /*06c0*/  STS [R7.X4], R20 ;  /* 0x0000001407007388 */ /* 0x010fe80000004800 */
[----:B-----5:R-:W-:Y:S04]  /*06d0*/  STS [R7.X4+0x1880], R22 ;  /* 0x0018801607007388 */ /* 0x020fe80000004800 */
[----:B------:R-:W-:Y:S04]  /*06e0*/  STS [R7.X4+0x24c0], R21 ;  /* 0x0024c01507007388 */ /* 0x000fe80000004800 */
[----:B------:R-:W-:Y:S04]  /*06f0*/  @!P2 STS [R7.X4+0x3100], R23 ;  /* 0x003100170700a388 */ /* 0x000fe80000004800 */
[----:B------:R-:W-:Y:S06]  /*0700*/  BAR.SYNC 0x0 ;  /* 0x0000000000007b1d */ /* 0x000fec0000000000 */
[----:B------:R-:W-:Y:S04]  /*0710*/  LDS R29, [R3.X4] ;  /* 0x00000000031d7984 */ /* 0x000fe80000004800 */
[----:B------:R-:W0:Y:S02]  /*0720*/  LDS.64 R16, [R6.X8+0x3100] ;  /* 0x0031000006107984 */ /* 0x000e240000008a00 */
[----:B0-----:R-:W-:-:S02]  /*0730*/  FFMA R21, R16, R29, R18 ;  /* 0x0000001d10157223 */ /* 0x001fc40000000012 */
[----:B------:R-:W0:Y:S02]  /*0740*/  LDS R16, [R3.X4+0x310] ;  /* 0x0003100003107984 */ /* 0x000e240000004800 */
[----:B0-----:R-:W-:Y:S02]  /*0750*/  FFMA R22, R16, R17, R19 ;  /* 0x0000001110167223 */ /* 0x001fe40000000013 */
[----:B------:R-:W-:Y:S04]  /*0760*/  LDS R19, [R3.X4+0x1880] ;  /* 0x0018800003137984 */ /* 0x000fe80000004800 */
[----:B------:R-:W0:Y:S01]  /*0770*/  LDS.64 R16, [R6.X8+0x3120] ;  /* 0x0031200006107984 */ /* 0x000e220000008a00 */
[----:B------:R-:W-:Y:S01]  /*0780*/  IMAD.MOV.U32 R20, RZ, RZ, RZ ;  /* 0x000000ffff147224 */ /* 0x000fe200078e00ff */
[----:B------:R-:W-:-:S05]  /*0790*/  MOV R23, RZ ;  /* 0x000000ff00177202 */ /* 0x000fca0000000f00 */
[----:B------:R-:W4:Y:S04]  /*07a0*/  @P3 LDG.E.CONSTANT R20, [R10.64] ;  /* 0x000000040a143981 */ /* 0x000f28000c1e9900 */
[----:B------:R-:W5:Y:S01]  /*07b0*/  @P3 LDG.E.CONSTANT R23, [R10.64+0x24c0] ;  /* 0x0024c0040a173981 */ /* 0x000f62000c1e9900 */
[----:B0-----:R-:W-:-:S03]  /*07c0*/  FFMA R16, R16, R19, R14 ;  /* 0x0000001310107223 */ /* 0x001fc6000000000e */
[----:B------:R-:W0:Y:S04]  /*07d0*/  LDS R14, [R3.X4+0x1b90] ;  /* 0x001b9000030e7984 */ /* 0x000e280000004800 */
[----:B------:R-:W-:Y:S06]  /*07e0*/  BAR.SYNC 0x0 ;  /* 0x0000000000007b1d */ /* 0x000fec0000000000 */
[----:B--2---:R1:W-:Y:S02]  /*07f0*/  STS [R7.X4+0xc40], R24 ;  /* 0x000c401807007388 */ /* 0x0043e40000004800 */
[----:B-1----:R-:W-:-:S02]  /*0800*/  HFMA2.MMA R24, -RZ, RZ, 0, 0 ;  /* 0x00000000ff187435 */ /* 0x002fc400000001ff */
[----:B------:R1:W-:Y:S08]  /*0810*/  STS [R7.X4], R25 ;  /* 0x0000001907007388 */ /* 0x0003f00000004800 */
[----:B------:R-:W2:Y:S04]  /*0820*/  @P3 LDG.E.CONSTANT R24, [R10.64+0x1880] ;  /* 0x001880040a183981 */ /* 0x000ea8000c1e9900 */
[----:B-1----:R-:W2:Y:S04]  /*0830*/  @!P2 LDG.E.CONSTANT R25, [R12.64+0x10] ;  /* 0x000010040c19a981 */ /* 0x002ea8000c1e9900 */
[----:B------:R-:W-:Y:S01]  /*0840*/  STS [R7.X4+0x1880], R27 ;  /* 0x0018801b07007388 */ /* 0x000fe20000004800 */
[----:B0-----:R-:W-:-:S03]  /*0850*/  FFMA R17, R14, R17, R15 ;  /* 0x000000110e117223 */ /* 0x001fc6000000000f */
[----:B------:R-:W-:Y:S04]  /*0860*/  STS [R7.X4+0x24c0], R26 ;  /* 0x0024c01a07007388 */ /* 0x000fe80000004800 */
[----:B------:R-:W-:Y:S04]  /*0870*/  @!P2 STS [R7.X4+0x3100], R28 ;  /* 0x0031001c0700a388 */ /* 0x000fe80000004800 */
[----:B------:R-:W-:Y:S06]  /*0880*/  BAR.SYNC 0x0 ;  /* 0x0000000000007b1d */ /* 0x000fec0000000000 */
[----:B------:R-:W-:Y:S04]  /*0890*/  LDS R27, [R3.X4+0x1880] ;  /* 0x00188000031b7984 */ /* 0x000fe80000004800 */
[----:B------:R-:W0:Y:S04]  /*08a0*/  LDS.64 R14, [R6.X8+0x3120] ;  /* 0x00312000060e7984 */ /* 0x000e280000008a00 */
[----:B------:R-:W-:Y:S04]  /*08b0*/  LDS R29, [R3.X4] ;  /* 0x00000000031d7984 */ /* 0x000fe80000004800 */
[----:B------:R-:W1:Y:S04]  /*08c0*/  LDS.64 R18, [R6.X8+0x3100] ;  /* 0x0031000006127984 */ /* 0x000e680000008a00 */
[----:B------:R-:W1:Y:S01]  /*08d0*/  LDS R28, [R3.X4+0x310] ;  /* 0x00031000031c7984 */ /* 0x000e620000004800 */
[----:B------:R-:W-:Y:S01]  /*08e0*/  ISETP.LT.U32.AND P1, PT, R4, 0xe, !P1 ;  /* 0x0000000e0400780c */ /* 0x000fe20004f21070 */
[----:B0-----:R-:W-:Y:S01]  /*08f0*/  FFMA R27, R14, R27, R16 ;  /* 0x0000001b0e1b7223 */ /* 0x001fe20000000010 */
[----:B------:R-:W-:Y:S01]  /*0900*/  HFMA2.MMA R16, -RZ, RZ, 0, 0 ;  /* 0x00000000ff107435 */ /* 0x000fe200000001ff */
[----:B------:R-:W0:Y:S04]  /*0910*/  LDS R14, [R3.X4+0x1b90] ;  /* 0x001b9000030e7984 */ /* 0x000e280000004800 */
[----:B------:R-:W-:Y:S06]  /*0920*/  BAR.SYNC 0x0 ;  /* 0x0000000000007b1d */ /* 0x000fec0000000000 */
[----:B-1----:R-:W-:-:S02]  /*0930*/  FFMA R26, R18, R29, R21 ;  /* 0x0000001d121a7223 */ /* 0x002fc40000000015 */
[----:B------:R-:W-:Y:S01]  /*0940*/  FFMA R22, R28, R19, R22 ;  /* 0x000000131c167223 */ /* 0x000fe20000000016 */
[----:B------:R-:W-:Y:S01]  /*0950*/  MOV R28, RZ ;  /* 0x000000ff001c7202 */ /* 0x000fe20000000f00 */
[----:B------:R-:W-:Y:S01]  /*0960*/  CS2R R18, SRZ ;  /* 0x0000000000127805 */ /* 0x000fe2000001ff00 */
[----:B---3--:R1:W-:Y:S04]  /*0970*/  STS [R7.X4+0xc40], R9 ;  /* 0x000c400907007388 */ /* 0x0083e80000004800 */
[----:B------:R-:W3:Y:S04]  /*0980*/  @P1 LDG.E.CONSTANT R16, [R10.64+0x1884] ;  /* 0x001884040a101981 */ /* 0x000ee8000c1e9900 */
[----:B------:R-:W3:Y:S04]  /*0990*/  @P1 LDG.E.CONSTANT R18, [R10.64+0x4] ;  /* 0x000004040a121981 */ /* 0x000ee8000c1e9900 */
[----:B------:R-:W3:Y:S04]  /*09a0*/  @P1 LDG.E.CONSTANT R19, [R10.64+0xc44] ;  /* 0x000c44040a131981 */ /* 0x000ee8000c1e9900 */
[----:B------:R-:W3:Y:S04]  /*09b0*/  @P1 LDG.E.CONSTANT R28, [R10.64+0x24c4] ;  /* 0x0024c4040a1c1981 */ /* 0x000ee8000c1e9900 */
[----:B-1----:R-:W3:Y:S01]  /*09c0*/  @!P2 LDG.E.CONSTANT R9, [R12.64+0x14] ;  /* 0x000014040c09a981 */ /* 0x002ee2000c1e9900 */
[----:B0-----:R-:W-:Y:S01]  /*09d0*/  FFMA R17, R14, R15, R17 ;  /* 0x0000000f0e117223 */ /* 0x001fe20000000011 */
[----:B------:R-:W-:-:S04]  /*09e0*/  IADD3 R8, R8, 0x1, RZ ;  /* 0x0000000108087810 */ /* 0x000fc80007ffe0ff */
[----:B------:R-:W-:-:S04]  /*09f0*/  ISETP.GE.U32.AND P1, PT, R8, 0xe, PT ;  /* 0x0000000e0800780c */ /* 0x000fc80003f26070 */
[----:B------:R-:W-:Y:S01]  /*0a00*/  ISETP.LT.U32.AND P3, PT, R2, 0xe, !P1 ;  /* 0x0000000e0200780c */ /* 0x000fe20004f61070 */
[----:B------:R-:W-:-:S12]  /*0a10*/  HFMA2.MMA R2, -RZ, RZ, 0, 0 ;  /* 0x00000000ff027435 */ /* 0x000fd800000001ff */
[----:B------:R-:W3:Y:S04]  /*0a20*/  @P3 LDG.E.CONSTANT R2, [R10.64+0x24f4] ;  /* 0x0024f4040a023981 */ /* 0x000ee8000c1e9900 */
[----:B----4-:R-:W-:Y:S04]  /*0a30*/  STS [R7.X4], R20 ;  /* 0x0000001407007388 */ /* 0x010fe80000004800 */
[----:B-----5:R-:W-:Y:S04]  /*0a40*/  STS [R7.X4+0x24c0], R23 ;  /* 0x0024c01707007388 */ /* 0x020fe80000004800 */
[----:B--2---:R-:W-:Y:S04]  /*0a50*/  STS [R7.X4+0x1880], R24 ;  /* 0x0018801807007388 */ /* 0x004fe80000004800 */
[----:B------:R-:W-:Y:S04]  /*0a60*/  @!P2 STS [R7.X4+0x3100], R25 ;  /* 0x003100190700a388 */ /* 0x000fe80000004800 */
[----:B------:R-:W-:Y:S06]  /*0a70*/  BAR.SYNC 0x0 ;  /* 0x0000000000007b1d */ /* 0x000fec0000000000 */
[----:B------:R-:W-:Y:S04]  /*0a80*/  LDS R29, [R3.X4] ;  /* 0x00000000031d7984 */ /* 0x000fe80000004800 */
[----:B------:R-:W0:Y:S04]  /*0a90*/  LDS.64 R20, [R6.X8+0x3100] ;  /* 0x0031000006147984 */ /* 0x000e280000008a00 */
[----:B------:R-:W1:Y:S04]  /*0aa0*/  LDS R23, [R3.X4+0x310] ;  /* 0x0003100003177984 */ /* 0x000e680000004800 */
[----:B------:R-:W-:Y:S01]  /*0ab0*/  LDS.64 R14, [R6.X8+0x3120] ;  /* 0x00312000060e7984 */ /* 0x000fe20000008a00 */
[----:B------:R-:W-:-:S03]  /*0ac0*/  IMAD.MOV.U32 R24, RZ, RZ, RZ ;  /* 0x000000ffff187224 */ /* 0x000fc600078e00ff */
[----:B------:R-:W-:Y:S04]  /*0ad0*/  LDS R25, [R3.X4+0x1b90] ;  /* 0x001b900003197984 */ /* 0x000fe80000004800 */
[----:B------:R-:W2:Y:S01]  /*0ae0*/  @P3 LDG.E.CONSTANT R24, [R10.64+0x18b4] ;  /* 0x0018b4040a183981 */ /* 0x000ea2000c1e9900 */
[----:B0-----:R-:W-:-:S03]  /*0af0*/  FFMA R20, R20, R29, R26 ;  /* 0x0000001d14147223 */ /* 0x001fc6000000001a */
[----:B------:R-:W0:Y:S01]  /*0b00*/  LDS R26, [R3.X4+0x1880] ;  /* 0x00188000031a7984 */ /* 0x000e220000004800 */
[----:B-1----:R-:W-:Y:S02]  /*0b10*/  FFMA R21, R23, R21, R22 ;  /* 0x0000001517157223 */ /* 0x002fe40000000016 */
[----:B------:R-:W-:Y:S01]  /*0b20*/  CS2R R22, SRZ ;  /* 0x0000000000167805 */ /* 0x000fe2000001ff00 */
[----:B------:R-:W-:Y:S06]  /*0b30*/  BAR.SYNC 0x0 ;  /* 0x0000000000007b1d */ /* 0x000fec0000000000 */
[----:B------:R-:W4:Y:S04]  /*0b40*/  @P3 LDG.E.CONSTANT R23, [R10.64+0x34] ;  /* 0x000034040a173981 */ /* 0x000f28000c1e9900 */
[----:B------:R-:W5:Y:S04]  /*0b50*/  @P3 LDG.E.CONSTANT R22, [R10.64+0xc74] ;  /* 0x000c74040a163981 */ /* 0x000f68000c1e9900 */
[----:B---3--:R-:W-:Y:S04]  /*0b60*/  STS [R7.X4+0x1880], R16 ;  /* 0x0018801007007388 */ /* 0x008fe80000004800 */
[----:B------:R-:W-:Y:S04]  /*0b70*/  STS [R7.X4], R18 ;  /* 0x0000001207007388 */ /* 0x000fe80000004800 */
[----:B------:R-:W-:Y:S01]  /*0b80*/  STS [R7.X4+0xc40], R19 ;  /* 0x000c401307007388 */ /* 0x000fe20000004800 */
[----:B0-----:R-:W-:-:S03]  /*0b90*/  FFMA R14, R14, R26, R27 ;  /* 0x0000001a0e0e7223 */ /* 0x001fc6000000001b */
[----:B------:R-:W-:Y:S04]  /*0ba0*/  STS [R7.X4+0x24c0], R28 ;  /* 0x0024c01c07007388 */ /* 0x000fe80000004800 */
[----:B------:R-:W-:Y:S04]  /*0bb0*/  @!P2 STS [R7.X4+0x3100], R9 ;  /* 0x003100090700a388 */ /* 0x000fe80000004800 */
[----:B------:R-:W-:Y:S06]  /*0bc0*/  BAR.SYNC 0x0 ;  /* 0x0000000000007b1d */ /* 0x000fec0000000000 */
[----:B------:R-:W-:Y:S04]  /*0bd0*/  LDS R27, [R3.X4] ;  /* 0x00000000031b7984 */ /* 0x000fe80000004800 */
[----:B------:R-:W0:Y:S04]  /*0be0*/  LDS.64 R18, [R6.X8+0x3100] ;  /* 0x0031000006127984 */ /* 0x000e280000008a00 */
[----:B------:R-:W1:Y:S04]  /*0bf0*/  LDS R26, [R3.X4+0x310] ;  /* 0x00031000031a7984 */ /* 0x000e680000004800 */
[----:B------:R3:W5:Y:S01]  /*0c00*/  @!P2 LDG.E.CONSTANT R16, [R12.64+0x18] ;  /* 0x000018040c10a981 */ /* 0x000762000c1e9900 */
[----:B------:R-:W-:Y:S01]  /*0c10*/  ISETP.LT.U32.AND P0, PT, R8, 0xe, !P0 ;  /* 0x0000000e0800780c */ /* 0x000fe20004701070 */
[----:B------:R-:W-:-:S02]  /*0c20*/  FFMA R15, R25, R15, R17 ;  /* 0x0000000f190f7223 */ /* 0x000fc40000000011 */
[----:B------:R-:W-:Y:S04]  /*0c30*/  LDS R17, [R3.X4+0x1880] ;  /* 0x0018800003117984 */ /* 0x000fe80000004800 */
[----:B------:R-:W3:Y:S01]  /*0c40*/  LDS.64 R8, [R6.X8+0x3120] ;  /* 0x0031200006087984 */ /* 0x000ee20000008a00 */
[----:B------:R-:W-:Y:S02]  /*0c50*/  ISETP.LT.U32.AND P1, PT, R4, 0xe, !P1 ;  /* 0x0000000e0400780c */ /* 0x000fe40004f21070 */
[----:B------:R-:W-:Y:S01]  /*0c60*/  MOV R28, RZ ;  /* 0x000000ff001c7202 */ /* 0x000fe20000000f00 */
[----:B------:R0:W5:Y:S02]  /*0c70*/  @!P2 LDG.E.CONSTANT R25, [R12.64+0x1c] ;  /* 0x00001c040c19a981 */ /* 0x000164000c1e9900 */
[----:B0-----:R-:W-:-:S02]  /*0c80*/  FFMA R18, R18, R27, R20 ;  /* 0x0000001b12127223 */ /* 0x001fc40000000014 */
[----:B-1----:R-:W-:Y:S01]  /*0c90*/  FFMA R26, R26, R19, R21 ;  /* 0x000000131a1a7223 */ /* 0x002fe20000000015 */
[----:B------:R-:W-:Y:S01]  /*0ca0*/  HFMA2.MMA R19, -RZ, RZ, 0, 0 ;  /* 0x00000000ff137435 */ /* 0x000fe200000001ff */
[----:B------:R-:W-:Y:S01]  /*0cb0*/  CS2R R20, SRZ ;  /* 0x0000000000147805 */ /* 0x000fe2000001ff00 */
[----:B---3--:R-:W-:-:S05]  /*0cc0*/  FFMA R17, R8, R17, R14 ;  /* 0x0000001108117223 */ /* 0x008fca000000000e */
[----:B------:R-:W3:Y:S04]  /*0cd0*/  @P0 LDG.E.CONSTANT R20, [R10.64+0x18b8] ;  /* 0x0018b8040a140981 */ /* 0x000ee8000c1e9900 */
[----:B------:R-:W3:Y:S04]  /*0ce0*/  @P0 LDG.E.CONSTANT R19, [R10.64+0xc78] ;  /* 0x000c78040a130981 */ /* 0x000ee8000c1e9900 */
[----:B------:R-:W0:Y:S04]  /*0cf0*/  LDS R8, [R3.X4+0x1b90] ;  /* 0x001b900003087984 */ /* 0x000e280000004800 */
[----:B------:R-:W-:Y:S06]  /*0d00*/  BAR.SYNC 0x0 ;  /* 0x0000000000007b1d */ /* 0x000fec0000000000 */
[----:B------:R-:W-:Y:S01]  /*0d10*/  STS [R7.X4+0x24c0], R2 ;  /* 0x0024c00207007388 */ /* 0x000fe20000004800 */
[----:B------:R-:W-:-:S03]  /*0d20*/  MOV R4, RZ ;  /* 0x000000ff00047202 */ /* 0x000fc60000000f00 */
[----:B------:R-:W3:Y:S04]  /*0d30*/  @P0 LDG.E.CONSTANT R21, [R10.64+0x24f8] ;  /* 0x0024f8040a150981 */ /* 0x000ee8000c1e9900 */
[----:B------:R-:W3:Y:S04]  /*0d40*/  @P0 LDG.E.CONSTANT R4, [R10.64+0x38] ;  /* 0x000038040a040981 */ /* 0x000ee8000c1e9900 */
[----:B------:R-:W3:Y:S04]  /*0d50*/  @P1 LDG.E.CONSTANT R28, [R10.64+0x3c] ;  /* 0x00003c040a1c1981 */ /* 0x000ee8000c1e9900 */
[----:B------:R-:W3:Y:S01]  /*0d60*/  @!P2 LDG.E.CONSTANT R13, [R12.64+0x20] ;  /* 0x000020040c0da981 */ /* 0x000ee2000c1e9900 */
[----:B0-----:R-:W-:-:S03]  /*0d70*/  FFMA R27, R8, R9, R15 ;  /* 0x00000009081b7223 */ /* 0x001fc6000000000f */
[----:B--2---:R-:W-:Y:S04]  /*0d80*/  STS [R7.X4+0x1880], R24 ;  /* 0x0018801807007388 */ /* 0x004fe80000004800 */
[----:B----4-:R-:W-:Y:S04]  /*0d90*/  STS [R7.X4], R23 ;  /* 0x0000001707007388 */ /* 0x010fe80000004800 */
[----:B-----5:R-:W-:Y:S04]  /*0da0*/  STS [R7.X4+0xc40], R22 ;  /* 0x000c401607007388 */ /* 0x020fe80000004800 */
[----:B------:R-:W-:Y:S04]  /*0db0*/  @!P2 STS [R7.X4+0x3100], R16 ;  /* 0x003100100700a388 */ /* 0x000fe80000004800 */
[----:B------:R-:W-:Y:S06]  /*0dc0*/  BAR.SYNC 0x0 ;  /* 0x0000000000007b1d */ /* 0x000fec0000000000 */
[----:B------:R-:W-:Y:S04]  /*0dd0*/  LDS R29, [R3.X4] ;  /* 0x00000000031d7984 */ /* 0x000fe80000004800 */
[----:B------:R-:W0:Y:S04]  /*0de0*/  LDS.64 R8, [R6.X8+0x3100] ;  /* 0x0031000006087984 */ /* 0x000e280000008a00 */
[----:B------:R-:W-:Y:S04]  /*0df0*/  LDS R2, [R3.X4+0x1880] ;  /* 0x0018800003027984 */ /* 0x000fe80000004800 */
[----:B------:R-:W1:Y:S04]  /*0e00*/  LDS.64 R14, [R6.X8+0x3120] ;  /* 0x00312000060e7984 */ /* 0x000e680000008a00 */
[----:B------:R-:W2:Y:S01]  /*0e10*/  LDS R16, [R3.X4+0x310] ;  /* 0x0003100003107984 */ /* 0x000ea20000004800 */
[----:B0-----:R-:W-:-:S02]  /*0e20*/  FFMA R23, R8, R29, R18 ;  /* 0x0000001d08177223 */ /* 0x001fc40000000012 */
[----:B-1----:R-:W-:Y:S02]  /*0e30*/  FFMA R29, R14, R2, R17 ;  /* 0x000000020e1d7223 */ /* 0x002fe40000000011 */
[----:B------:R-:W0:Y:S04]  /*0e40*/  LDS R2, [R3.X4+0x1b90] ;  /* 0x001b900003027984 */ /* 0x000e280000004800 */
[----:B------:R-:W-:Y:S06]  /*0e50*/  BAR.SYNC 0x0 ;  /* 0x0000000000007b1d */ /* 0x000fec0000000000 */
[----:B---3--:R1:W-:Y:S04]  /*0e60*/  STS [R7.X4+0x1880], R20 ;  /* 0x0018801407007388 */ /* 0x0083e80000004800 */
[----:B------:R3:W-:Y:S01]  /*0e70*/  STS [R7.X4+0xc40], R19 ;  /* 0x000c401307007388 */ /* 0x0007e20000004800 */
[----:B-1----:R-:W-:Y:S01]  /*0e80*/  HFMA2.MMA R20, -RZ, RZ, 0, 0 ;  /* 0x00000000ff147435 */ /* 0x002fe200000001ff */
[----:B---3--:R-:W-:-:S09]  /*0e90*/  CS2R R18, SRZ ;  /* 0x0000000000127805 */ /* 0x008fd2000001ff00 */
[----:B------:R-:W3:Y:S04]  /*0ea0*/  @P1 LDG.E.CONSTANT R20, [R10.64+0xc7c] ;  /* 0x000c7c040a141981 */ /* 0x000ee8000c1e9900 */
[----:B------:R-:W4:Y:S04]  /*0eb0*/  @P1 LDG.E.CONSTANT R19, [R10.64+0x18bc] ;  /* 0x0018bc040a131981 */ /* 0x000f28000c1e9900 */
[----:B------:R-:W5:Y:S01]  /*0ec0*/  @P1 LDG.E.CONSTANT R18, [R10.64+0x24fc] ;  /* 0x0024fc040a121981 */ /* 0x000f62000c1e9900 */
[----:B--2---:R-:W-:-:S03]  /*0ed0*/  FFMA R26, R16, R9, R26 ;  /* 0x00000009101a7223 */ /* 0x004fc6000000001a */
[----:B------:R-:W-:Y:S04]  /*0ee0*/  STS [R7.X4], R4 ;  /* 0x0000000407007388 */ /* 0x000fe80000004800 */
[----:B------:R-:W-:Y:S04]  /*0ef0*/  STS [R7.X4+0x24c0], R21 ;  /* 0x0024c01507007388 */ /* 0x000fe80000004800 */
[----:B------:R-:W-:Y:S04]  /*0f00*/  @!P2 STS [R7.X4+0x3100], R25 ;  /* 0x003100190700a388 */ /* 0x000fe80000004800 */
[----:B------:R-:W-:Y:S06]  /*0f10*/  BAR.SYNC 0x0 ;  /* 0x0000000000007b1d */ /* 0x000fec0000000000 */
[----:B------:R-:W-:Y:S04]  /*0f20*/  LDS R14, [R3.X4] ;  /* 0x00000000030e7984 */ /* 0x000fe80000004800 */
[----:B------:R-:W-:Y:S04]  /*0f30*/  LDS R4, [R3.X4+0x310] ;  /* 0x0003100003047984 */ /* 0x000fe80000004800 */
[----:B------:R-:W-:Y:S04]  /*0f40*/  LDS R24, [R3.X4+0x1880] ;  /* 0x0018800003187984 */ /* 0x000fe80000004800 */
[----:B------:R-:W-:Y:S04]  /*0f50*/  LDS R22, [R3.X4+0x1b90] ;  /* 0x001b900003167984 */ /* 0x000fe80000004800 */
[----:B------:R-:W1:Y:S04]  /*0f60*/  LDS.64 R8, [R6.X8+0x3100] ;  /* 0x0031000006087984 */ /* 0x000e680000008a00 */
[----:B------:R-:W2:Y:S04]  /*0f70*/  LDS.64 R16, [R6.X8+0x3120] ;  /* 0x0031200006107984 */ /* 0x000ea80000008a00 */
[----:B------:R-:W-:Y:S06]  /*0f80*/  BAR.SYNC 0x0 ;  /* 0x0000000000007b1d */ /* 0x000fec0000000000 */
[----:B------:R-:W-:Y:S04]  /*0f90*/  STS [R7.X4], R28 ;  /* 0x0000001c07007388 */ /* 0x000fe80000004800 */
[----:B------:R-:W-:Y:S01]  /*0fa0*/  @!P2 STS [R7.X4+0x3100], R13 ;  /* 0x0031000d0700a388 */ /* 0x000fe20000004800 */
[----:B0-----:R-:W-:-:S02]  /*0fb0*/  FFMA R2, R2, R15, R27 ;  /* 0x0000000f02027223 */ /* 0x001fc4000000001b */
[----:B------:R-:W-:Y:S02]  /*0fc0*/  IMAD R5, R5, 0xc40, R3 ;  /* 0x00000c4005057824 */ /* 0x000fe400078e0203 */
[----:B-1----:R-:W-:Y:S02]  /*0fd0*/  FFMA R8, R8, R14, R23 ;  /* 0x0000000e08087223 */ /* 0x002fe40000000017 */
[----:B------:R-:W-:Y:S02]  /*0fe0*/  FFMA R4, R4, R9, R26 ;  /* 0x0000000904047223 */ /* 0x000fe4000000001a */
[----:B--2---:R-:W-:Y:S02]  /*0ff0*/  FFMA R16, R16, R24, R29 ;  /* 0x0000001810107223 */ /* 0x004fe4000000001d */
[----:B------:R-:W-:Y:S01]  /*1000*/  FFMA R2, R22, R17, R2 ;  /* 0x0000001116027223 */ /* 0x000fe20000000002 */
[----:B---3--:R-:W-:Y:S04]  /*1010*/  STS [R7.X4+0xc40], R20 ;  /* 0x000c401407007388 */ /* 0x008fe80000004800 */
[----:B----4-:R-:W-:Y:S04]  /*1020*/  STS [R7.X4+0x1880], R19 ;  /* 0x0018801307007388 */ /* 0x010fe80000004800 */
[----:B-----5:R-:W-:Y:S04]  /*1030*/  STS [R7.X4+0x24c0], R18 ;  /* 0x0024c01207007388 */ /* 0x020fe80000004800 */
[----:B------:R-:W-:Y:S06]  /*1040*/  BAR.SYNC 0x0 ;  /* 0x0000000000007b1d */ /* 0x000fec0000000000 */
[----:B------:R-:W-:Y:S04]  /*1050*/  LDS R25, [R3.X4] ;  /* 0x0000000003197984 */ /* 0x000fe80000004800 */
[----:B------:R-:W-:Y:S04]  /*1060*/  LDS R20, [R3.X4+0x310] ;  /* 0x0003100003147984 */ /* 0x000fe80000004800 */
[----:B------:R-:W0:Y:S04]  /*1070*/  LDS.64 R18, [R6.X8+0x3100] ;  /* 0x0031000006127984 */ /* 0x000e280000008a00 */
[----:B------:R-:W-:Y:S04]  /*1080*/  LDS R21, [R3.X4+0x1880] ;  /* 0x0018800003157984 */ /* 0x000fe80000004800 */
[----:B------:R-:W1:Y:S04]  /*1090*/  LDS.64 R10, [R6.X8+0x3120] ;  /* 0x00312000060a7984 */ /* 0x000e680000008a00 */
[----:B------:R-:W2:Y:S01]  /*10a0*/  LDS R12, [R3.X4+0x1b90] ;  /* 0x001b9000030c7984 */ /* 0x000ea20000004800 */
[----:B0-----:R-:W-:-:S02]  /*10b0*/  FFMA R8, R18, R25, R8 ;  /* 0x0000001912087223 */ /* 0x001fc40000000008 */
[----:B------:R-:W-:Y:S02]  /*10c0*/  FFMA R4, R20, R19, R4 ;  /* 0x0000001314047223 */ /* 0x000fe40000000004 */
[----:B-1----:R-:W-:Y:S02]  /*10d0*/  FFMA R7, R10, R21, R16 ;  /* 0x000000150a077223 */ /* 0x002fe40000000010 */
[----:B--2---:R-:W-:Y:S01]  /*10e0*/  FFMA R11, R12, R11, R2 ;  /* 0x0000000b0c0b7223 */ /* 0x004fe20000000002 */
[----:B------:R-:W-:Y:S01]  /*10f0*/  FMNMX R9, RZ, R4, !PT ;  /* 0x00000004ff097209 */ /* 0x000fe20007800000 */
[----:B------:R-:W-:Y:S01]  /*1100*/  IMAD.WIDE R2, R5, R0, c[0x0][0x170] ;  /* 0x00005c0005027625 */ /* 0x000fe200078e0200 */
[----:B------:R-:W-:Y:S02]  /*1110*/  FMNMX R5, RZ, R8, !PT ;  /* 0x00000008ff057209 */ /* 0x000fe40007800000 */
[----:B------:R-:W-:Y:S02]  /*1120*/  FMNMX R7, RZ, R7, !PT ;  /* 0x00000007ff077209 */ /* 0x000fe40007800000 */
[----:B------:R-:W-:Y:S01]  /*1130*/  FMNMX R11, RZ, R11, !PT ;  /* 0x0000000bff0b7209 */ /* 0x000fe20007800000 */
[----:B------:R-:W-:Y:S04]  /*1140*/  STG.E [R2.64], R5 ;  /* 0x0000000502007986 */ /* 0x000fe8000c101904 */
[----:B------:R-:W-:Y:S04]  /*1150*/  STG.E [R2.64+0x310], R9 ;  /* 0x0003100902007986 */ /* 0x000fe8000c101904 */
[----:B------:R-:W-:Y:S04]  /*1160*/  STG.E [R2.64+0x1880], R7 ;  /* 0x0018800702007986 */ /* 0x000fe8000c101904 */
[----:B------:R-:W-:Y:S01]  /*1170*/  STG.E [R2.64+0x1b90], R11 ;  /* 0x001b900b02007986 */ /* 0x000fe2000c101904 */
[----:B------:R-:W-:Y:S05]  /*1180*/  EXIT ;  /* 0x000000000000794d */ /* 0x000fea0003800000 */
.L_x_0:
[----:B------:R-:W-:-:S00]  /*1190*/  BRA `(.L_x_0) ;  /* 0xfffffff000007947 */ /* 0x000fc0000383ffff */
[----:B------:R-:W-:-:S00]  /*11a0*/  NOP ;  /* 0x0000000000007918 */ /* 0x000fc00000000000 */
        /* <DEDUP_REMOVED lines=13> */
.L_x_1:


//--------------------- .nv.shared.candidate0     --------------------------
	.section	.nv.shared.candidate0,"aw",@nobits
	.align	4
.nv.shared.candidate0:
	.zero		12608
